	.headerflags	@"EF_CUDA_TEXMODE_UNIFIED EF_CUDA_64BIT_ADDRESS EF_CUDA_ACCELERATORS EF_CUDA_SM90 EF_CUDA_VIRTUAL_SM(EF_CUDA_SM90)"
	.elftype	@"ET_EXEC"


//--------------------- .nv.info                  --------------------------
	.section	.nv.info,"",@"SHT_CUDA_INFO"
	.align	4


	//----- nvinfo : EIATTR_REGCOUNT
	.align		4
        /*0000*/ 	.byte	0x04, 0x2f
        /*0002*/ 	.short	(.L_3 - .L_2)
	.align		4
.L_2:
        /*0004*/ 	.word	index@(triton_poi_fused__native_batch_norm_legit_no_training_relu_6)
        /*0008*/ 	.word	0x00000028


	//----- nvinfo : EIATTR_MIN_STACK_SIZE
	.align		4
.L_3:
        /*000c*/ 	.byte	0x04, 0x12
        /*000e*/ 	.short	(.L_5 - .L_4)
	.align		4
.L_4:
        /*0010*/ 	.word	index@(triton_poi_fused__native_batch_norm_legit_no_training_relu_6)
        /*0014*/ 	.word	0x00000000


	//----- nvinfo : EIATTR_FRAME_SIZE
	.align		4
.L_5:
        /*0018*/ 	.byte	0x04, 0x11
        /*001a*/ 	.short	(.L_7 - .L_6)
	.align		4
.L_6:
        /*001c*/ 	.word	index@(triton_poi_fused__native_batch_norm_legit_no_training_relu_6)
        /*0020*/ 	.word	0x00000000


	//----- nvinfo : EIATTR_MIN_STACK_SIZE
	.align		4
.L_7:
        /*0024*/ 	.byte	0x04, 0x12
        /*0026*/ 	.short	(.L_9 - .L_8)
	.align		4
.L_8:
        /*0028*/ 	.word	index@(triton_poi_fused__native_batch_norm_legit_no_training_relu_6)
        /*002c*/ 	.word	0x00000000
.L_9:


//--------------------- .nv.info.triton_poi_fused__native_batch_norm_legit_no_training_relu_6 --------------------------
	.section	.nv.info.triton_poi_fused__native_batch_norm_legit_no_training_relu_6,"",@"SHT_CUDA_INFO"
	.sectionflags	@""
	.align	4


	//----- nvinfo : EIATTR_CUDA_API_VERSION
	.align		4
        /*0000*/ 	.byte	0x04, 0x37
        /*0002*/ 	.short	(.L_11 - .L_10)
.L_10:
        /*0004*/ 	.word	0x0000007c


	//----- nvinfo : EIATTR_KPARAM_INFO
	.align		4
.L_11:
        /*0008*/ 	.byte	0x04, 0x17
        /*000a*/ 	.short	(.L_13 - .L_12)
.L_12:
        /*000c*/ 	.word	0x00000000
        /*0010*/ 	.short	0x0007
        /*0012*/ 	.short	0x0034
        /*0014*/ 	.byte	0x00, 0xf0, 0x11, 0x00


	//----- nvinfo : EIATTR_KPARAM_INFO
	.align		4
.L_13:
        /*0018*/ 	.byte	0x04, 0x17
        /*001a*/ 	.short	(.L_15 - .L_14)
.L_14:
        /*001c*/ 	.word	0x00000000
        /*0020*/ 	.short	0x0006
        /*0022*/ 	.short	0x0030
        /*0024*/ 	.byte	0x00, 0xf0, 0x11, 0x00


	//----- nvinfo : EIATTR_KPARAM_INFO
	.align		4
.L_15:
        /*0028*/ 	.byte	0x04, 0x17
        /*002a*/ 	.short	(.L_17 - .L_16)
.L_16:
        /*002c*/ 	.word	0x00000000
        /*0030*/ 	.short	0x0005
        /*0032*/ 	.short	0x0028
        /*0034*/ 	.byte	0x00, 0xf4, 0x21, 0x00


	//----- nvinfo : EIATTR_KPARAM_INFO
	.align		4
.L_17:
        /*0038*/ 	.byte	0x04, 0x17
        /*003a*/ 	.short	(.L_19 - .L_18)
.L_18:
        /*003c*/ 	.word	0x00000000
        /*0040*/ 	.short	0x0004
        /*0042*/ 	.short	0x0020
        /*0044*/ 	.byte	0x00, 0xf4, 0x21, 0x00


	//----- nvinfo : EIATTR_KPARAM_INFO
	.align		4
.L_19:
        /*0048*/ 	.byte	0x04, 0x17
        /*004a*/ 	.short	(.L_21 - .L_20)
.L_20:
        /*004c*/ 	.word	0x00000000
        /*0050*/ 	.short	0x0003
        /*0052*/ 	.short	0x0018
        /*0054*/ 	.byte	0x00, 0xf4, 0x21, 0x00


	//----- nvinfo : EIATTR_KPARAM_INFO
	.align		4
.L_21:
        /*0058*/ 	.byte	0x04, 0x17
        /*005a*/ 	.short	(.L_23 - .L_22)
.L_22:
        /*005c*/ 	.word	0x00000000
        /*0060*/ 	.short	0x0002
        /*0062*/ 	.short	0x0010
        /*0064*/ 	.byte	0x00, 0xf4, 0x21, 0x00


	//----- nvinfo : EIATTR_KPARAM_INFO
	.align		4
.L_23:
        /*0068*/ 	.byte	0x04, 0x17
        /*006a*/ 	.short	(.L_25 - .L_24)
.L_24:
        /*006c*/ 	.word	0x00000000
        /*0070*/ 	.short	0x0001
        /*0072*/ 	.short	0x0008
        /*0074*/ 	.byte	0x00, 0xf4, 0x21, 0x00


	//----- nvinfo : EIATTR_KPARAM_INFO
	.align		4
.L_25:
        /*0078*/ 	.byte	0x04, 0x17
        /*007a*/ 	.short	(.L_27 - .L_26)
.L_26:
        /*007c*/ 	.word	0x00000000
        /*0080*/ 	.short	0x0000
        /*0082*/ 	.short	0x0000
        /*0084*/ 	.byte	0x00, 0xf4, 0x21, 0x00


	//----- nvinfo : EIATTR_SPARSE_MMA_MASK
	.align		4
.L_27:
        /*0088*/ 	.byte	0x03, 0x50
        /*008a*/ 	.short	0x0000


	//----- nvinfo : EIATTR_MAXREG_COUNT
	.align		4
        /*008c*/ 	.byte	0x03, 0x1b
        /*008e*/ 	.short	0x00ff


	//----- nvinfo : EIATTR_EXIT_INSTR_OFFSETS
	.align		4
        /*0090*/ 	.byte	0x04, 0x1c
        /*0092*/ 	.short	(.L_29 - .L_28)


	//   ....[0]....
.L_28:
        /*0094*/ 	.word	0x00001ca0


	//   ....[1]....
        /*0098*/ 	.word	0x00001d40


	//----- nvinfo : EIATTR_REQNTID
	.align		4
.L_29:
        /*009c*/ 	.byte	0x04, 0x10
        /*009e*/ 	.short	(.L_31 - .L_30)
.L_30:
        /*00a0*/ 	.word	0x00000100
        /*00a4*/ 	.word	0x00000001
        /*00a8*/ 	.word	0x00000001


	//----- nvinfo : EIATTR_CBANK_PARAM_SIZE
	.align		4
.L_31:
        /*00ac*/ 	.byte	0x03, 0x19
        /*00ae*/ 	.short	0x0038


	//----- nvinfo : EIATTR_PARAM_CBANK
	.align		4
        /*00b0*/ 	.byte	0x04, 0x0a
        /*00b2*/ 	.short	(.L_33 - .L_32)
	.align		4
.L_32:
        /*00b4*/ 	.word	index@(.nv.constant0.triton_poi_fused__native_batch_norm_legit_no_training_relu_6)
        /*00b8*/ 	.short	0x0210
        /*00ba*/ 	.short	0x0038


	//----- nvinfo : EIATTR_SW_WAR
	.align		4
.L_33:
        /*00bc*/ 	.byte	0x04, 0x36
        /*00be*/ 	.short	(.L_35 - .L_34)
.L_34:
        /*00c0*/ 	.word	0x00000008
.L_35:


//--------------------- .nv.callgraph             --------------------------
	.section	.nv.callgraph,"",@"SHT_CUDA_CALLGRAPH"
	.align	4
	.sectionentsize	8
	.align		4
        /*0000*/ 	.word	0x00000000
	.align		4
        /*0004*/ 	.word	0xffffffff
	.align		4
        /*0008*/ 	.word	0x00000000
	.align		4
        /*000c*/ 	.word	0xfffffffe
	.align		4
        /*0010*/ 	.word	0x00000000
	.align		4
        /*0014*/ 	.word	0xfffffffd
	.align		4
        /*0018*/ 	.word	0x00000000
	.align		4
        /*001c*/ 	.word	0xfffffffc


//--------------------- .nv.constant4             --------------------------
	.section	.nv.constant4,"a",@progbits
	.align	8
	.align		8
.nv.constant4:
        /*0000*/ 	.dword	_$_str
	.align		8
        /*0008*/ 	.dword	_$_str_$_2


//--------------------- .text.triton_poi_fused__native_batch_norm_legit_no_training_relu_6 --------------------------
	.section	.text.triton_poi_fused__native_batch_norm_legit_no_training_relu_6,"ax",@progbits
	.sectionflags	@"SHF_BARRIERS=1"
	.align	128
        .global         triton_poi_fused__native_batch_norm_legit_no_training_relu_6
        .type           triton_poi_fused__native_batch_norm_legit_no_training_relu_6,@function
        .size           triton_poi_fused__native_batch_norm_legit_no_training_relu_6,(.L_x_1 - triton_poi_fused__native_batch_norm_legit_no_training_relu_6)
        .other          triton_poi_fused__native_batch_norm_legit_no_training_relu_6,@"STO_CUDA_ENTRY STV_DEFAULT"
triton_poi_fused__native_batch_norm_legit_no_training_relu_6:
.text.triton_poi_fused__native_batch_norm_legit_no_training_relu_6:
[----:B------:R-:W0:Y:S01]  /*0000*/  LDC R1, c[0x0][0x28] ;  /* 0x00000a00ff017b82 */ /* 0x000e220000000800 */
[----:B------:R-:W1:Y:S01]  /*0010*/  S2R R21, SR_TID.X ;  /* 0x0000000000157919 */ /* 0x000e620000002100 */
[----:B------:R-:W-:Y:S02]  /*0020*/  CS2R R8, SRZ ;  /* 0x0000000000087805 */ /* 0x000fe4000001ff00 */
[----:B------:R-:W-:Y:S01]  /*0030*/  CS2R R10, SRZ ;  /* 0x00000000000a7805 */ /* 0x000fe2000001ff00 */
[----:B------:R-:W-:Y:S01]  /*0040*/  ULDC.64 UR6, c[0x0][0x208] ;  /* 0x0000820000067ab9 */ /* 0x000fe20000000a00 */
[----:B------:R-:W2:Y:S01]  /*0050*/  S2R R24, SR_CTAID.Y ;  /* 0x0000000000187919 */ /* 0x000ea20000002600 */
[----:B------:R-:W-:Y:S02]  /*0060*/  CS2R R12, SRZ ;  /* 0x00000000000c7805 */ /* 0x000fe4000001ff00 */
[----:B------:R-:W-:Y:S01]  /*0070*/  CS2R R14, SRZ ;  /* 0x00000000000e7805 */ /* 0x000fe2000001ff00 */
[----:B------:R-:W3:Y:S01]  /*0080*/  S2R R22, SR_CTAID.X ;  /* 0x0000000000167919 */ /* 0x000ee20000002500 */
[----:B-1----:R-:W-:Y:S01]  /*0090*/  IMAD.SHL.U32 R0, R21, 0x4, RZ ;  /* 0x0000000415007824 */ /* 0x002fe200078e00ff */
[----:B------:R-:W-:-:S04]  /*00a0*/  SHF.R.U32.HI R5, RZ, 0x6, R21 ;  /* 0x00000006ff057819 */ /* 0x000fc80000011615 */
[----:B------:R-:W-:Y:S02]  /*00b0*/  LOP3.LUT R3, R0, 0xfc, RZ, 0xc0, !PT ;  /* 0x000000fc00037812 */ /* 0x000fe400078ec0ff */
[----:B------:R-:W-:Y:S01]  /*00c0*/  SGXT.U32 R5, R5, 0x2 ;  /* 0x000000020505781a */ /* 0x000fe20000000000 */
[----:B---3--:R-:W-:Y:S01]  /*00d0*/  IMAD.SHL.U32 R22, R22, 0x10, RZ ;  /* 0x0000001016167824 */ /* 0x008fe200078e00ff */
[----:B--2---:R-:W-:Y:S02]  /*00e0*/  PRMT R0, R3, 0x6540, R24 ;  /* 0x0000654003007816 */ /* 0x004fe40000000018 */
[----:B------:R-:W1:Y:S02]  /*00f0*/  LDC.64 R2, c[0x0][0x210] ;  /* 0x00008400ff027b82 */ /* 0x000e640000000a00 */
[C---:B------:R-:W-:Y:S01]  /*0100*/  ISETP.GE.AND P0, PT, R0.reuse, 0x600, PT ;  /* 0x000006000000780c */ /* 0x040fe20003f06270 */
[----:B------:R-:W-:Y:S01]  /*0110*/  IMAD.HI R4, R0, 0x2aaaaaab, RZ ;  /* 0x2aaaaaab00047827 */ /* 0x000fe200078e02ff */
[----:B------:R-:W-:-:S04]  /*0120*/  LOP3.LUT R19, R22, R5, RZ, 0xfc, !PT ;  /* 0x0000000516137212 */ /* 0x000fc800078efcff */
[----:B------:R-:W-:Y:S02]  /*0130*/  SHF.R.U32.HI R7, RZ, 0x1f, R4 ;  /* 0x0000001fff077819 */ /* 0x000fe40000011604 */
[C---:B------:R-:W-:Y:S02]  /*0140*/  ISETP.LT.AND P1, PT, R19.reuse, 0x3c1, !P0 ;  /* 0x000003c11300780c */ /* 0x040fe40004721270 */
[----:B------:R-:W-:Y:S02]  /*0150*/  LEA.HI.SX32 R7, R4, R7, 0x1a ;  /* 0x0000000704077211 */ /* 0x000fe400078fd2ff */
[----:B------:R-:W-:-:S03]  /*0160*/  LOP3.LUT R4, R19, 0x4, RZ, 0xfc, !PT ;  /* 0x0000000413047812 */ /* 0x000fc600078efcff */
[----:B------:R-:W-:Y:S01]  /*0170*/  IMAD R0, R7, -0x180, R0 ;  /* 0xfffffe8007007824 */ /* 0x000fe200078e0200 */
[----:B------:R-:W-:-:S03]  /*0180*/  ISETP.LT.AND P2, PT, R4, 0x3c1, !P0 ;  /* 0x000003c10400780c */ /* 0x000fc60004741270 */
[----:B------:R-:W-:-:S04]  /*0190*/  IMAD R0, R7, 0x5a180, R0 ;  /* 0x0005a18007007824 */ /* 0x000fc800078e0200 */
[C---:B------:R-:W-:Y:S01]  /*01a0*/  IMAD R23, R19.reuse, 0x180, R0 ;  /* 0x0000018013177824 */ /* 0x040fe200078e0200 */
[----:B------:R-:W-:-:S03]  /*01b0*/  LOP3.LUT R0, R19, 0x8, RZ, 0xfc, !PT ;  /* 0x0000000813007812 */ /* 0x000fc600078efcff */
[----:B-1----:R-:W-:Y:S01]  /*01c0*/  IMAD.WIDE R4, R23, 0x4, R2 ;  /* 0x0000000417047825 */ /* 0x002fe200078e0202 */
[----:B------:R-:W-:-:S03]  /*01d0*/  ISETP.LT.AND P3, PT, R0, 0x3c1, !P0 ;  /* 0x000003c10000780c */ /* 0x000fc60004761270 */
[----:B------:R-:W-:Y:S01]  /*01e0*/  VIADD R7, R23, 0x600 ;  /* 0x0000060017077836 */ /* 0x000fe20000000000 */
[----:B------:R1:W2:Y:S03]  /*01f0*/  @P1 LDG.E.EL.128 R8, desc[UR6][R4.64] ;  /* 0x0000000604081981 */ /* 0x0002a6000c2e1d00 */
[----:B------:R-:W-:-:S05]  /*0200*/  IMAD.WIDE R6, R7, 0x4, R2 ;  /* 0x0000000407067825 */ /* 0x000fca00078e0202 */
[----:B------:R3:W4:Y:S01]  /*0210*/  @P2 LDG.E.EL.128 R12, desc[UR6][R6.64] ;  /* 0x00000006060c2981 */ /* 0x000722000c2e1d00 */
[----:B------:R-:W-:Y:S01]  /*0220*/  VIADD R27, R23, 0xc00 ;  /* 0x00000c00171b7836 */ /* 0x000fe20000000000 */
[----:B------:R-:W-:Y:S02]  /*0230*/  LOP3.LUT R0, R19, 0xc, RZ, 0xfc, !PT ;  /* 0x0000000c13007812 */ /* 0x000fe400078efcff */
[----:B------:R-:W-:Y:S02]  /*0240*/  CS2R R16, SRZ ;  /* 0x0000000000107805 */ /* 0x000fe4000001ff00 */
[----:B------:R-:W-:Y:S01]  /*0250*/  CS2R R18, SRZ ;  /* 0x0000000000127805 */ /* 0x000fe2000001ff00 */
[----:B------:R-:W-:-:S05]  /*0260*/  IMAD.WIDE R26, R27, 0x4, R2 ;  /* 0x000000041b1a7825 */ /* 0x000fca00078e0202 */
[----:B------:R5:W4:Y:S01]  /*0270*/  @P3 LDG.E.EL.128 R16, desc[UR6][R26.64] ;  /* 0x000000061a103981 */ /* 0x000b22000c2e1d00 */
[----:B------:R-:W-:Y:S01]  /*0280*/  ISETP.LT.AND P0, PT, R0, 0x3c1, !P0 ;  /* 0x000003c10000780c */ /* 0x000fe20004701270 */
[----:B------:R-:W-:Y:S01]  /*0290*/  VIADD R23, R23, 0x1200 ;  /* 0x0000120017177836 */ /* 0x000fe20000000000 */
[----:B-1----:R-:W-:Y:S02]  /*02a0*/  CS2R R4, SRZ ;  /* 0x0000000000047805 */ /* 0x002fe4000001ff00 */
[----:B---3--:R-:W-:Y:S01]  /*02b0*/  CS2R R6, SRZ ;  /* 0x0000000000067805 */ /* 0x008fe2000001ff00 */
[----:B------:R-:W-:-:S08]  /*02c0*/  IMAD.WIDE R2, R23, 0x4, R2 ;  /* 0x0000000417027825 */ /* 0x000fd000078e0202 */
[----:B------:R1:W3:Y:S01]  /*02d0*/  @P0 LDG.E.EL.128 R4, desc[UR6][R2.64] ;  /* 0x0000000602040981 */ /* 0x0002e2000c2e1d00 */
[----:B------:R-:W1:Y:S01]  /*02e0*/  S2UR UR5, SR_CgaCtaId ;  /* 0x00000000000579c3 */ /* 0x000e620000008800 */
[----:B------:R-:W-:Y:S01]  /*02f0*/  IMAD.SHL.U32 R25, R21, 0x10, RZ ;  /* 0x0000001015197824 */ /* 0x000fe200078e00ff */
[----:B------:R-:W-:Y:S01]  /*0300*/  UMOV UR4, 0x400 ;  /* 0x0000040000047882 */ /* 0x000fe20000000000 */
[----:B------:R-:W-:-:S03]  /*0310*/  SHF.R.U32.HI R0, RZ, 0x2, R21 ;  /* 0x00000002ff007819 */ /* 0x000fc60000011615 */
[----:B------:R-:W-:Y:S02]  /*0320*/  LOP3.LUT R25, R25, 0xff0, RZ, 0xc0, !PT ;  /* 0x00000ff019197812 */ /* 0x000fe400078ec0ff */
[----:B------:R-:W-:Y:S01]  /*0330*/  LOP3.LUT R0, R0, 0x30, RZ, 0xc0, !PT ;  /* 0x0000003000007812 */ /* 0x000fe200078ec0ff */
[----:B01----:R-:W-:-:S06]  /*0340*/  UPRMT UR4, UR5, 0x654, UR4 ;  /* 0x0000065405047896 */ /* 0x003fcc0008000004 */
[----:B------:R-:W-:Y:S02]  /*0350*/  IADD3 R32, R25, UR4, R0 ;  /* 0x0000000419207c10 */ /* 0x000fe4000fffe000 */
[----:B------:R-:W-:-:S04]  /*0360*/  LOP3.LUT R23, R21, 0xff, RZ, 0xc0, !PT ;  /* 0x000000ff15177812 */ /* 0x000fc800078ec0ff */
[----:B------:R-:W-:Y:S02]  /*0370*/  LEA R20, R23, UR4, 0x2 ;  /* 0x0000000417147c11 */ /* 0x000fe4000f8e10ff */
[----:B------:R-:W-:-:S04]  /*0380*/  PRMT R33, R21, 0x6540, R24 ;  /* 0x0000654015217816 */ /* 0x000fc80000000018 */
[C---:B------:R-:W-:Y:S01]  /*0390*/  ISETP.GE.AND P0, PT, R33.reuse, 0x600, PT ;  /* 0x000006002100780c */ /* 0x040fe20003f06270 */
[----:B--2---:R0:W-:Y:S01]  /*03a0*/  STS.128 [R32], R8 ;  /* 0x0000000820007388 */ /* 0x0041e20000000c00 */
[----:B------:R-:W-:Y:S08]  /*03b0*/  BAR.SYNC.DEFER_BLOCKING 0x0 ;  /* 0x0000000000007b1d */ /* 0x000ff00000010000 */
[----:B0-----:R-:W0:Y:S01]  /*03c0*/  LDC.64 R8, c[0x0][0x220] ;  /* 0x00008800ff087b82 */ /* 0x001e220000000a00 */
[----:B-----5:R-:W1:Y:S04]  /*03d0*/  LDS R26, [R20] ;  /* 0x00000000141a7984 */ /* 0x020e680000000800 */
[----:B------:R-:W-:Y:S04]  /*03e0*/  LDS R27, [R20+0x410] ;  /* 0x00041000141b7984 */ /* 0x000fe80000000800 */
[----:B------:R-:W-:Y:S04]  /*03f0*/  LDS R28, [R20+0x820] ;  /* 0x00082000141c7984 */ /* 0x000fe80000000800 */
[----:B------:R-:W-:Y:S01]  /*0400*/  LDS R29, [R20+0xc30] ;  /* 0x000c3000141d7984 */ /* 0x000fe20000000800 */
[----:B------:R-:W-:Y:S06]  /*0410*/  BAR.SYNC.DEFER_BLOCKING 0x0 ;  /* 0x0000000000007b1d */ /* 0x000fec0000010000 */
[----:B----4-:R2:W-:Y:S02]  /*0420*/  STS.128 [R32], R12 ;  /* 0x0000000c20007388 */ /* 0x0105e40000000c00 */
[----:B------:R-:W-:Y:S06]  /*0430*/  BAR.SYNC.DEFER_BLOCKING 0x0 ;  /* 0x0000000000007b1d */ /* 0x000fec0000010000 */
[----:B------:R-:W-:Y:S04]  /*0440*/  LDS R30, [R20] ;  /* 0x00000000141e7984 */ /* 0x000fe80000000800 */
[----:B------:R-:W-:Y:S04]  /*0450*/  LDS R31, [R20+0x410] ;  /* 0x00041000141f7984 */ /* 0x000fe80000000800 */
[----:B------:R-:W-:Y:S04]  /*0460*/  LDS R10, [R20+0x820] ;  /* 0x00082000140a7984 */ /* 0x000fe80000000800 */
[----:B------:R-:W4:Y:S01]  /*0470*/  LDS R11, [R20+0xc30] ;  /* 0x000c3000140b7984 */ /* 0x000f220000000800 */
[----:B------:R-:W-:Y:S06]  /*0480*/  BAR.SYNC.DEFER_BLOCKING 0x0 ;  /* 0x0000000000007b1d */ /* 0x000fec0000010000 */
[----:B------:R-:W-:Y:S02]  /*0490*/  STS.128 [R32], R16 ;  /* 0x0000001020007388 */ /* 0x000fe40000000c00 */
[----:B------:R-:W-:Y:S06]  /*04a0*/  BAR.SYNC.DEFER_BLOCKING 0x0 ;  /* 0x0000000000007b1d */ /* 0x000fec0000010000 */
[----:B------:R-:W-:Y:S04]  /*04b0*/  LDS R3, [R20] ;  /* 0x0000000014037984 */ /* 0x000fe80000000800 */
[----:B------:R-:W-:Y:S04]  /*04c0*/  LDS R0, [R20+0x410] ;  /* 0x0004100014007984 */ /* 0x000fe80000000800 */
[----:B------:R-:W5:Y:S04]  /*04d0*/  LDS R2, [R20+0x820] ;  /* 0x0008200014027984 */ /* 0x000f680000000800 */
[----:B------:R-:W1:Y:S01]  /*04e0*/  LDS R14, [R20+0xc30] ;  /* 0x000c3000140e7984 */ /* 0x000e620000000800 */
[----:B------:R-:W-:Y:S01]  /*04f0*/  BAR.SYNC.DEFER_BLOCKING 0x0 ;  /* 0x0000000000007b1d */ /* 0x000fe20000010000 */
[----:B--2---:R-:W-:-:S05]  /*0500*/  IMAD.HI R12, R33, 0x2aaaaaab, RZ ;  /* 0x2aaaaaab210c7827 */ /* 0x004fca00078e02ff */
[----:B------:R-:W-:-:S04]  /*0510*/  SHF.R.U32.HI R13, RZ, 0x1f, R12 ;  /* 0x0000001fff0d7819 */ /* 0x000fc8000001160c */
[----:B------:R-:W-:Y:S01]  /*0520*/  LEA.HI R12, R12, R13, RZ, 0x1a ;  /* 0x0000000d0c0c7211 */ /* 0x000fe200078fd0ff */
[----:B---3--:R2:W-:Y:S01]  /*0530*/  STS.128 [R32], R4 ;  /* 0x0000000420007388 */ /* 0x0085e20000000c00 */
[----:B------:R-:W-:Y:S03]  /*0540*/  BAR.SYNC.DEFER_BLOCKING 0x0 ;  /* 0x0000000000007b1d */ /* 0x000fe60000010000 */
[----:B------:R-:W-:Y:S02]  /*0550*/  IMAD R33, R12, -0x180, R33 ;  /* 0xfffffe800c217824 */ /* 0x000fe400078e0221 */
[----:B------:R-:W-:Y:S02]  /*0560*/  IMAD.MOV.U32 R15, RZ, RZ, RZ ;  /* 0x000000ffff0f7224 */ /* 0x000fe400078e00ff */
[----:B0-----:R-:W-:Y:S01]  /*0570*/  IMAD.WIDE R8, R33, 0x4, R8 ;  /* 0x0000000421087825 */ /* 0x001fe200078e0208 */
[----:B------:R-:W0:Y:S08]  /*0580*/  LDC.64 R12, c[0x0][0x218] ;  /* 0x00008600ff0c7b82 */ /* 0x000e300000000a00 */
[----:B--2---:R-:W2:Y:S08]  /*0590*/  LDC.64 R6, c[0x0][0x228] ;  /* 0x00008a00ff067b82 */ /* 0x004eb00000000a00 */
[----:B------:R-:W3:Y:S01]  /*05a0*/  LDC.64 R4, c[0x0][0x230] ;  /* 0x00008c00ff047b82 */ /* 0x000ee20000000a00 */
[----:B------:R0:W4:Y:S01]  /*05b0*/  @!P0 LDG.E.EL R15, desc[UR6][R8.64] ;  /* 0x00000006080f8981 */ /* 0x000122000c2e1900 */
[----:B------:R-:W-:Y:S01]  /*05c0*/  IMAD.MOV.U32 R19, RZ, RZ, RZ ;  /* 0x000000ffff137224 */ /* 0x000fe200078e00ff */
[----:B------:R-:W-:-:S02]  /*05d0*/  CS2R R16, SRZ ;  /* 0x0000000000107805 */ /* 0x000fc4000001ff00 */
[----:B------:R-:W1:Y:S01]  /*05e0*/  LDS R18, [R20] ;  /* 0x0000000014127984 */ /* 0x000e620000000800 */
[----:B0-----:R-:W-:-:S05]  /*05f0*/  IMAD.WIDE R12, R33, 0x4, R12 ;  /* 0x00000004210c7825 */ /* 0x001fca00078e020c */
[----:B------:R0:W1:Y:S01]  /*0600*/  @!P0 LDG.E.EL R19, desc[UR6][R12.64] ;  /* 0x000000060c138981 */ /* 0x000062000c2e1900 */
[----:B--2---:R-:W-:-:S05]  /*0610*/  IMAD.WIDE R6, R33, 0x4, R6 ;  /* 0x0000000421067825 */ /* 0x004fca00078e0206 */
[----:B------:R-:W2:Y:S01]  /*0620*/  @!P0 LDG.E.EL R17, desc[UR6][R6.64] ;  /* 0x0000000606118981 */ /* 0x000ea2000c2e1900 */
[----:B---3--:R-:W-:-:S05]  /*0630*/  IMAD.WIDE R4, R33, 0x4, R4 ;  /* 0x0000000421047825 */ /* 0x008fca00078e0204 */
[----:B------:R3:W2:Y:S01]  /*0640*/  @!P0 LDG.E.EL R16, desc[UR6][R4.64] ;  /* 0x0000000604108981 */ /* 0x0006a2000c2e1900 */
[----:B------:R-:W-:Y:S01]  /*0650*/  IMAD.MOV.U32 R8, RZ, RZ, 0x3e800000 ;  /* 0x3e800000ff087424 */ /* 0x000fe200078e00ff */
[----:B0-----:R-:W-:-:S04]  /*0660*/  SHF.R.U32.HI R12, RZ, 0x4, R21 ;  /* 0x00000004ff0c7819 */ /* 0x001fc80000011615 */
[----:B---3--:R-:W-:Y:S02]  /*0670*/  SGXT.U32 R5, R12, 0x4 ;  /* 0x000000040c05781a */ /* 0x008fe40000000000 */
[----:B------:R-:W0:Y:S02]  /*0680*/  LDS R12, [R20+0x410] ;  /* 0x00041000140c7984 */ /* 0x000e240000000800 */
[----:B------:R-:W-:Y:S01]  /*0690*/  PRMT R24, R5, 0x6540, R24 ;  /* 0x0000654005187816 */ /* 0x000fe20000000018 */
[----:B------:R-:W3:Y:S01]  /*06a0*/  S2UR UR4, SR_CgaCtaId ;  /* 0x00000000000479c3 */ /* 0x000ee20000008800 */
[----:B------:R-:W-:Y:S01]  /*06b0*/  LOP3.LUT R21, R22, 0xf, R21, 0xf8, !PT ;  /* 0x0000000f16157812 */ /* 0x000fe200078ef815 */
[----:B------:R-:W-:Y:S02]  /*06c0*/  UMOV UR5, 0x400 ;  /* 0x0000040000057882 */ /* 0x000fe40000000000 */
[----:B---3--:R-:W-:Y:S01]  /*06d0*/  UPRMT UR4, UR4, 0x654, UR5 ;  /* 0x0000065404047896 */ /* 0x008fe20008000005 */
[----:B----4-:R-:W-:-:S04]  /*06e0*/  FADD R15, R15, 9.9999997473787516356e-06 ;  /* 0x3727c5ac0f0f7421 */ /* 0x010fc80000000000 */
[----:B------:R-:W3:Y:S02]  /*06f0*/  MUFU.SQRT R9, R15 ;  /* 0x0000000f00097308 */ /* 0x000ee40000002000 */
[C---:B---3--:R-:W-:Y:S02]  /*0700*/  FSETP.GT.AND P0, PT, R9.reuse, 8.50705917302346158658e+37, PT ;  /* 0x7e8000000900780b */ /* 0x048fe40003f04000 */
[----:B------:R-:W-:-:S11]  /*0710*/  FSETP.GEU.AND P1, PT, R9, 1.175494350822287508e-38, PT ;  /* 0x008000000900780b */ /* 0x000fd60003f2e000 */
[----:B------:R-:W-:-:S04]  /*0720*/  @P0 FMUL R9, R9, 0.25 ;  /* 0x3e80000009090820 */ /* 0x000fc80000400000 */
[----:B------:R-:W-:Y:S01]  /*0730*/  @!P1 FMUL R9, R9, 16777216 ;  /* 0x4b80000009099820 */ /* 0x000fe20000400000 */
[----:B------:R-:W-:Y:S02]  /*0740*/  FSEL R6, R8, 1, P0 ;  /* 0x3f80000008067808 */ /* 0x000fe40000000000 */
[----:B------:R-:W3:Y:S03]  /*0750*/  LDS R8, [R20+0x820] ;  /* 0x0008200014087984 */ /* 0x000ee60000000800 */
[----:B------:R-:W4:Y:S01]  /*0760*/  MUFU.RCP R9, R9 ;  /* 0x0000000900097308 */ /* 0x000f220000001000 */
[----:B------:R-:W-:-:S04]  /*0770*/  @!P1 FMUL R6, R6, 16777216 ;  /* 0x4b80000006069820 */ /* 0x000fc80000400000 */
[----:B----4-:R-:W-:Y:S02]  /*0780*/  FMUL R4, R9, R6 ;  /* 0x0000000609047220 */ /* 0x010fe40000400000 */
[----:B------:R-:W4:Y:S01]  /*0790*/  LDS R6, [R20+0xc30] ;  /* 0x000c300014067984 */ /* 0x000f220000000800 */
[--C-:B-1----:R-:W-:Y:S01]  /*07a0*/  FADD R5, R26, -R19.reuse ;  /* 0x800000131a057221 */ /* 0x102fe20000000000 */
[--C-:B------:R-:W-:Y:S01]  /*07b0*/  FADD R35, R11, -R19.reuse ;  /* 0x800000130b237221 */ /* 0x100fe20000000000 */
[--C-:B-----5:R-:W-:Y:S01]  /*07c0*/  FADD R11, R2, -R19.reuse ;  /* 0x80000013020b7221 */ /* 0x120fe20000000000 */
[--C-:B------:R-:W-:Y:S01]  /*07d0*/  FADD R27, R27, -R19.reuse ;  /* 0x800000131b1b7221 */ /* 0x100fe20000000000 */
[--C-:B------:R-:W-:Y:S01]  /*07e0*/  FADD R15, R10, -R19.reuse ;  /* 0x800000130a0f7221 */ /* 0x100fe20000000000 */
[--C-:B------:R-:W-:Y:S01]  /*07f0*/  FADD R7, R28, -R19.reuse ;  /* 0x800000131c077221 */ /* 0x100fe20000000000 */
[--C-:B------:R-:W-:Y:S01]  /*0800*/  FADD R33, R3, -R19.reuse ;  /* 0x8000001303217221 */ /* 0x100fe20000000000 */
[----:B------:R-:W-:Y:S01]  /*0810*/  FMUL R5, R4, R5 ;  /* 0x0000000504057220 */ /* 0x000fe20000400000 */
[--C-:B------:R-:W-:Y:S01]  /*0820*/  FADD R9, R30, -R19.reuse ;  /* 0x800000131e097221 */ /* 0x100fe20000000000 */
[--C-:B------:R-:W-:Y:S01]  /*0830*/  FADD R3, R14, -R19.reuse ;  /* 0x800000130e037221 */ /* 0x100fe20000000000 */
[----:B------:R-:W-:Y:S01]  /*0840*/  FMUL R11, R4, R11 ;  /* 0x0000000b040b7220 */ /* 0x000fe20000400000 */
[--C-:B------:R-:W-:Y:S01]  /*0850*/  FADD R29, R29, -R19.reuse ;  /* 0x800000131d1d7221 */ /* 0x100fe20000000000 */
[--C-:B------:R-:W-:Y:S01]  /*0860*/  FADD R31, R31, -R19.reuse ;  /* 0x800000131f1f7221 */ /* 0x100fe20000000000 */
[--C-:B------:R-:W-:Y:S01]  /*0870*/  FADD R13, R0, -R19.reuse ;  /* 0x80000013000d7221 */ /* 0x100fe20000000000 */
[--C-:B------:R-:W-:Y:S01]  /*0880*/  FADD R18, R18, -R19.reuse ;  /* 0x8000001312127221 */ /* 0x100fe20000000000 */
[--C-:B0-----:R-:W-:Y:S01]  /*0890*/  FADD R37, R12, -R19.reuse ;  /* 0x800000130c257221 */ /* 0x101fe20000000000 */
[C---:B------:R-:W-:Y:S01]  /*08a0*/  FMUL R14, R4.reuse, R15 ;  /* 0x0000000f040e7220 */ /* 0x040fe20000400000 */
[----:B------:R-:W-:Y:S01]  /*08b0*/  FMUL R27, R4, R27 ;  /* 0x0000001b041b7220 */ /* 0x000fe20000400000 */
[--C-:B---3--:R-:W-:Y:S01]  /*08c0*/  FADD R8, R8, -R19.reuse ;  /* 0x8000001308087221 */ /* 0x108fe20000000000 */
[--C-:B--2---:R-:W-:Y:S01]  /*08d0*/  FFMA R15, R5, R17, R16.reuse ;  /* 0x00000011050f7223 */ /* 0x104fe20000000010 */
[C---:B------:R-:W-:Y:S01]  /*08e0*/  FMUL R3, R4.reuse, R3 ;  /* 0x0000000304037220 */ /* 0x040fe20000400000 */
[C---:B------:R-:W-:Y:S01]  /*08f0*/  FMUL R2, R4.reuse, R9 ;  /* 0x0000000904027220 */ /* 0x040fe20000400000 */
[-CC-:B------:R-:W-:Y:S01]  /*0900*/  FFMA R5, R11, R17.reuse, R16.reuse ;  /* 0x000000110b057223 */ /* 0x180fe20000000010 */
[----:B------:R-:W-:Y:S01]  /*0910*/  FMUL R9, R4, R8 ;  /* 0x0000000804097220 */ /* 0x000fe20000400000 */
[----:B------:R-:W-:Y:S01]  /*0920*/  LOP3.LUT R11, R24, 0xe0, RZ, 0xfc, !PT ;  /* 0x000000e0180b7812 */ /* 0x000fe200078efcff */
[----:B------:R-:W-:Y:S01]  /*0930*/  FFMA R0, R27, R17, R16 ;  /* 0x000000111b007223 */ /* 0x000fe20000000010 */
[C---:B------:R-:W-:Y:S01]  /*0940*/  FMUL R28, R4.reuse, R29 ;  /* 0x0000001d041c7220 */ /* 0x040fe20000400000 */
[----:B------:R-:W-:Y:S01]  /*0950*/  FMUL R13, R4, R13 ;  /* 0x0000000d040d7220 */ /* 0x000fe20000400000 */
[----:B----4-:R-:W-:Y:S01]  /*0960*/  FADD R19, R6, -R19 ;  /* 0x8000001306137221 */ /* 0x010fe20000000000 */
[C---:B------:R-:W-:Y:S01]  /*0970*/  FMUL R6, R4.reuse, R7 ;  /* 0x0000000704067220 */ /* 0x040fe20000400000 */
[----:B------:R-:W-:-:S03]  /*0980*/  FMUL R7, R4, R18 ;  /* 0x0000001204077220 */ /* 0x000fc60000400000 */
[-CC-:B------:R-:W-:Y:S01]  /*0990*/  FFMA R27, R6, R17.reuse, R16.reuse ;  /* 0x00000011061b7223 */ /* 0x180fe20000000010 */
[-CC-:B------:R-:W-:Y:S01]  /*09a0*/  FFMA R6, R3, R17.reuse, R16.reuse ;  /* 0x0000001103067223 */ /* 0x180fe20000000010 */
[----:B------:R-:W-:Y:S01]  /*09b0*/  FFMA R3, R9, R17, R16 ;  /* 0x0000001109037223 */ /* 0x000fe20000000010 */
[----:B------:R-:W-:-:S04]  /*09c0*/  IMAD.HI R9, R11, 0x2aaaaaab, RZ ;  /* 0x2aaaaaab0b097827 */ /* 0x000fc800078e02ff */
[C---:B------:R-:W-:Y:S01]  /*09d0*/  FMUL R33, R4.reuse, R33 ;  /* 0x0000002104217220 */ /* 0x040fe20000400000 */
[C---:B------:R-:W-:Y:S01]  /*09e0*/  FMUL R35, R4.reuse, R35 ;  /* 0x0000002304237220 */ /* 0x040fe20000400000 */
[C---:B------:R-:W-:Y:S01]  /*09f0*/  FMUL R31, R4.reuse, R31 ;  /* 0x0000001f041f7220 */ /* 0x040fe20000400000 */
[C---:B------:R-:W-:Y:S01]  /*0a00*/  FMUL R37, R4.reuse, R37 ;  /* 0x0000002504257220 */ /* 0x040fe20000400000 */
[----:B------:R-:W-:Y:S01]  /*0a10*/  FMUL R29, R4, R19 ;  /* 0x00000013041d7220 */ /* 0x000fe20000400000 */
[----:B------:R-:W-:Y:S01]  /*0a20*/  FFMA R4, R7, R17, R16 ;  /* 0x0000001107047223 */ /* 0x000fe20000000010 */
[----:B------:R-:W-:Y:S02]  /*0a30*/  SHF.R.U32.HI R22, RZ, 0x1f, R9 ;  /* 0x0000001fff167819 */ /* 0x000fe40000011609 */
[----:B------:R-:W-:Y:S02]  /*0a40*/  LOP3.LUT R7, R24, 0xd0, RZ, 0xfc, !PT ;  /* 0x000000d018077812 */ /* 0x000fe400078efcff */
[----:B------:R-:W-:-:S03]  /*0a50*/  LEA.HI.SX32 R22, R9, R22, 0x1a ;  /* 0x0000001609167211 */ /* 0x000fc600078fd2ff */
[----:B------:R-:W-:-:S05]  /*0a60*/  IMAD.HI R9, R7, 0x2aaaaaab, RZ ;  /* 0x2aaaaaab07097827 */ /* 0x000fca00078e02ff */
[----:B------:R-:W-:Y:S01]  /*0a70*/  SHF.R.U32.HI R30, RZ, 0x1f, R9 ;  /* 0x0000001fff1e7819 */ /* 0x000fe20000011609 */
[----:B------:R-:W-:-:S03]  /*0a80*/  IMAD R32, R22, -0x180, R11 ;  /* 0xfffffe8016207824 */ /* 0x000fc600078e020b */
[----:B------:R-:W-:Y:S01]  /*0a90*/  LEA.HI.SX32 R30, R9, R30, 0x1a ;  /* 0x0000001e091e7211 */ /* 0x000fe200078fd2ff */
[----:B------:R-:W-:Y:S01]  /*0aa0*/  IMAD R9, R32, 0x3c1, R21 ;  /* 0x000003c120097824 */ /* 0x000fe200078e0215 */
[----:B------:R-:W-:-:S03]  /*0ab0*/  ISETP.GE.AND P0, PT, R21, 0x3c1, PT ;  /* 0x000003c11500780c */ /* 0x000fc60003f06270 */
[----:B------:R-:W-:Y:S01]  /*0ac0*/  IMAD R32, R30, -0x180, R7 ;  /* 0xfffffe801e207824 */ /* 0x000fe200078e0207 */
[----:B------:R-:W-:Y:S01]  /*0ad0*/  ISETP.LT.AND P1, PT, R11, 0x600, !P0 ;  /* 0x000006000b00780c */ /* 0x000fe20004721270 */
[-CC-:B------:R-:W-:Y:S01]  /*0ae0*/  FFMA R12, R13, R17.reuse, R16.reuse ;  /* 0x000000110d0c7223 */ /* 0x180fe20000000010 */
[----:B------:R-:W-:Y:S01]  /*0af0*/  LOP3.LUT R13, R24, 0x90, RZ, 0xfc, !PT ;  /* 0x00000090180d7812 */ /* 0x000fe200078efcff */
[----:B------:R-:W-:Y:S02]  /*0b00*/  IMAD R11, R32, 0x3c1, R21 ;  /* 0x000003c1200b7824 */ /* 0x000fe400078e0215 */
[-CC-:B------:R-:W-:Y:S01]  /*0b10*/  FFMA R8, R2, R17.reuse, R16.reuse ;  /* 0x0000001102087223 */ /* 0x180fe20000000010 */
[-CC-:B------:R-:W-:Y:S01]  /*0b20*/  FFMA R28, R28, R17.reuse, R16.reuse ;  /* 0x000000111c1c7223 */ /* 0x180fe20000000010 */
[-CC-:B------:R-:W-:Y:S01]  /*0b30*/  FFMA R19, R31, R17.reuse, R16.reuse ;  /* 0x000000111f137223 */ /* 0x180fe20000000010 */
[-CC-:B------:R-:W-:Y:S01]  /*0b40*/  FFMA R14, R14, R17.reuse, R16.reuse ;  /* 0x000000110e0e7223 */ /* 0x180fe20000000010 */
[-CC-:B------:R-:W-:Y:S01]  /*0b50*/  FFMA R18, R35, R17.reuse, R16.reuse ;  /* 0x0000001123127223 */ /* 0x180fe20000000010 */
[-CC-:B------:R-:W-:Y:S01]  /*0b60*/  FFMA R10, R33, R17.reuse, R16.reuse ;  /* 0x00000011210a7223 */ /* 0x180fe20000000010 */
[----:B------:R-:W-:Y:S01]  /*0b70*/  FFMA R2, R37, R17, R16 ;  /* 0x0000001125027223 */ /* 0x000fe20000000010 */
[----:B------:R-:W-:-:S02]  /*0b80*/  IMAD R11, R30, 0xff440, R11 ;  /* 0x000ff4401e0b7824 */ /* 0x000fc400078e020b */
[----:B------:R-:W-:Y:S01]  /*0b90*/  FFMA R16, R29, R17, R16 ;  /* 0x000000111d107223 */ /* 0x000fe20000000010 */
[----:B------:R-:W-:Y:S01]  /*0ba0*/  LEA.HI R30, R25, UR4, RZ, 0x1e ;  /* 0x00000004191e7c11 */ /* 0x000fe2000f8ff0ff */
[----:B------:R-:W-:Y:S01]  /*0bb0*/  IMAD.HI R17, R13, 0x2aaaaaab, RZ ;  /* 0x2aaaaaab0d117827 */ /* 0x000fe200078e02ff */
[----:B------:R-:W-:Y:S01]  /*0bc0*/  P2R R26, PR, RZ, 0x2 ;  /* 0x00000002ff1a7803 */ /* 0x000fe20000000000 */
[----:B------:R-:W-:Y:S01]  /*0bd0*/  BAR.SYNC.DEFER_BLOCKING 0x0 ;  /* 0x0000000000007b1d */ /* 0x000fe20000010000 */
[----:B------:R-:W-:Y:S01]  /*0be0*/  ISETP.LT.AND P1, PT, R7, 0x600, !P0 ;  /* 0x000006000700780c */ /* 0x000fe20004721270 */
[----:B------:R-:W-:Y:S01]  /*0bf0*/  IMAD R7, R25, 0x4, R30 ;  /* 0x0000000419077824 */ /* 0x000fe200078e021e */
[----:B------:R-:W-:-:S04]  /*0c00*/  SHF.R.U32.HI R30, RZ, 0x1f, R17 ;  /* 0x0000001fff1e7819 */ /* 0x000fc80000011611 */
[----:B------:R-:W-:-:S05]  /*0c10*/  LEA.HI.SX32 R30, R17, R30, 0x1a ;  /* 0x0000001e111e7211 */ /* 0x000fca00078fd2ff */
[----:B------:R-:W-:Y:S02]  /*0c20*/  IMAD R32, R30, -0x180, R13 ;  /* 0xfffffe801e207824 */ /* 0x000fe400078e020d */
[----:B------:R-:W-:Y:S02]  /*0c30*/  IMAD R9, R22, 0xff440, R9 ;  /* 0x000ff44016097824 */ /* 0x000fe400078e0209 */
[----:B------:R-:W-:Y:S01]  /*0c40*/  IMAD R17, R32, 0x3c1, R21 ;  /* 0x000003c120117824 */ /* 0x000fe200078e0215 */
[----:B------:R-:W-:Y:S02]  /*0c50*/  P2R R22, PR, RZ, 0x2 ;  /* 0x00000002ff167803 */ /* 0x000fe40000000000 */
[----:B------:R-:W-:Y:S01]  /*0c60*/  ISETP.LT.AND P1, PT, R13, 0x600, !P0 ;  /* 0x000006000d00780c */ /* 0x000fe20004721270 */
[----:B------:R-:W-:Y:S01]  /*0c70*/  IMAD R13, R30, 0xff440, R17 ;  /* 0x000ff4401e0d7824 */ /* 0x000fe200078e0211 */
[----:B------:R-:W-:Y:S02]  /*0c80*/  FSETP.GEU.AND P2, PT, R15, RZ, PT ;  /* 0x000000ff0f00720b */ /* 0x000fe40003f4e000 */
[----:B------:R-:W-:-:S02]  /*0c90*/  LOP3.LUT R17, R24, 0x80, RZ, 0xfc, !PT ;  /* 0x0000008018117812 */ /* 0x000fc400078efcff */
[----:B------:R-:W-:-:S03]  /*0ca0*/  FSEL R34, R15, RZ, P2 ;  /* 0x000000ff0f227208 */ /* 0x000fc60001000000 */
[----:B------:R-:W-:-:S05]  /*0cb0*/  IMAD.HI R15, R17, 0x2aaaaaab, RZ ;  /* 0x2aaaaaab110f7827 */ /* 0x000fca00078e02ff */
[----:B------:R-:W-:-:S04]  /*0cc0*/  SHF.R.U32.HI R30, RZ, 0x1f, R15 ;  /* 0x0000001fff1e7819 */ /* 0x000fc8000001160f */
[----:B------:R-:W-:-:S05]  /*0cd0*/  LEA.HI.SX32 R30, R15, R30, 0x1a ;  /* 0x0000001e0f1e7211 */ /* 0x000fca00078fd2ff */
[----:B------:R-:W-:Y:S01]  /*0ce0*/  IMAD R32, R30, -0x180, R17 ;  /* 0xfffffe801e207824 */ /* 0x000fe200078e0211 */
[----:B------:R-:W-:-:S03]  /*0cf0*/  FSETP.GEU.AND P3, PT, R0, RZ, PT ;  /* 0x000000ff0000720b */ /* 0x000fc60003f6e000 */
[----:B------:R-:W-:-:S04]  /*0d00*/  IMAD R15, R32, 0x3c1, R21 ;  /* 0x000003c1200f7824 */ /* 0x000fc800078e0215 */
[----:B------:R-:W-:Y:S01]  /*0d10*/  IMAD R15, R30, 0xff440, R15 ;  /* 0x000ff4401e0f7824 */ /* 0x000fe200078e020f */
[----:B------:R-:W-:Y:S02]  /*0d20*/  FSEL R30, R0, RZ, P3 ;  /* 0x000000ff001e7208 */ /* 0x000fe40001800000 */
[C---:B------:R-:W-:Y:S02]  /*0d30*/  FSETP.GEU.AND P3, PT, R27.reuse, RZ, PT ;  /* 0x000000ff1b00720b */ /* 0x040fe40003f6e000 */
[----:B------:R-:W-:Y:S02]  /*0d40*/  FSETP.GEU.AND P4, PT, R28, RZ, PT ;  /* 0x000000ff1c00720b */ /* 0x000fe40003f8e000 */
[----:B------:R-:W-:Y:S02]  /*0d50*/  FSEL R32, R27, RZ, P3 ;  /* 0x000000ff1b207208 */ /* 0x000fe40001800000 */
[----:B------:R-:W-:Y:S02]  /*0d60*/  FSETP.GEU.AND P3, PT, R8, RZ, PT ;  /* 0x000000ff0800720b */ /* 0x000fe40003f6e000 */
[----:B------:R-:W-:Y:S01]  /*0d70*/  LOP3.LUT R0, R24, 0xc0, RZ, 0xfc, !PT ;  /* 0x000000c018007812 */ /* 0x000fe200078efcff */
[----:B------:R0:W-:Y:S01]  /*0d80*/  STS [R7], R34 ;  /* 0x0000002207007388 */ /* 0x0001e20000000800 */
[----:B------:R-:W-:-:S02]  /*0d90*/  ISETP.LT.AND P2, PT, R17, 0x600, !P0 ;  /* 0x000006001100780c */ /* 0x000fc40004741270 */
[----:B------:R-:W-:Y:S01]  /*0da0*/  FSEL R36, R8, RZ, P3 ;  /* 0x000000ff08247208 */ /* 0x000fe20001800000 */
[----:B------:R-:W-:Y:S01]  /*0db0*/  IMAD.HI R17, R0, 0x2aaaaaab, RZ ;  /* 0x2aaaaaab00117827 */ /* 0x000fe200078e02ff */
[----:B------:R-:W-:Y:S02]  /*0dc0*/  LOP3.LUT R8, R24, 0xb0, RZ, 0xfc, !PT ;  /* 0x000000b018087812 */ /* 0x000fe400078efcff */
[----:B0-----:R-:W-:Y:S02]  /*0dd0*/  FSEL R34, R28, RZ, P4 ;  /* 0x000000ff1c227208 */ /* 0x001fe40002000000 */
[C---:B------:R-:W-:Y:S02]  /*0de0*/  FSETP.GEU.AND P4, PT, R19.reuse, RZ, PT ;  /* 0x000000ff1300720b */ /* 0x040fe40003f8e000 */
[----:B------:R-:W-:Y:S02]  /*0df0*/  LOP3.LUT R25, R24, 0x70, RZ, 0xfc, !PT ;  /* 0x0000007018197812 */ /* 0x000fe400078efcff */
[----:B------:R-:W-:Y:S01]  /*0e00*/  FSEL R29, R19, RZ, P4 ;  /* 0x000000ff131d7208 */ /* 0x000fe20002000000 */
[----:B------:R-:W-:Y:S01]  /*0e10*/  IMAD.HI R19, R8, 0x2aaaaaab, RZ ;  /* 0x2aaaaaab08137827 */ /* 0x000fe200078e02ff */
[----:B------:R-:W-:-:S03]  /*0e20*/  SHF.R.U32.HI R28, RZ, 0x1f, R17 ;  /* 0x0000001fff1c7819 */ /* 0x000fc60000011611 */
[----:B------:R-:W-:Y:S01]  /*0e30*/  IMAD.HI R27, R25, 0x2aaaaaab, RZ ;  /* 0x2aaaaaab191b7827 */ /* 0x000fe200078e02ff */
[----:B------:R-:W-:Y:S02]  /*0e40*/  LEA.HI.SX32 R17, R17, R28, 0x1a ;  /* 0x0000001c11117211 */ /* 0x000fe400078fd2ff */
[----:B------:R-:W-:-:S04]  /*0e50*/  SHF.R.U32.HI R28, RZ, 0x1f, R19 ;  /* 0x0000001fff1c7819 */ /* 0x000fc80000011613 */
[----:B------:R-:W-:Y:S02]  /*0e60*/  LEA.HI.SX32 R19, R19, R28, 0x1a ;  /* 0x0000001c13137211 */ /* 0x000fe400078fd2ff */
[----:B------:R-:W-:Y:S02]  /*0e70*/  SHF.R.U32.HI R28, RZ, 0x1f, R27 ;  /* 0x0000001fff1c7819 */ /* 0x000fe4000001161b */
[C---:B------:R-:W-:Y:S02]  /*0e80*/  FSETP.GEU.AND P4, PT, R14.reuse, RZ, PT ;  /* 0x000000ff0e00720b */ /* 0x040fe40003f8e000 */
[----:B------:R-:W-:Y:S01]  /*0e90*/  LEA.HI.SX32 R28, R27, R28, 0x1a ;  /* 0x0000001c1b1c7211 */ /* 0x000fe200078fd2ff */
[----:B------:R0:W-:Y:S01]  /*0ea0*/  STS [R7+0x4], R30 ;  /* 0x0000041e07007388 */ /* 0x0001e20000000800 */
[----:B------:R-:W-:Y:S02]  /*0eb0*/  FSEL R14, R14, RZ, P4 ;  /* 0x000000ff0e0e7208 */ /* 0x000fe40002000000 */
[----:B------:R-:W-:-:S02]  /*0ec0*/  FSETP.GEU.AND P4, PT, R18, RZ, PT ;  /* 0x000000ff1200720b */ /* 0x000fc40003f8e000 */
[----:B------:R-:W-:Y:S01]  /*0ed0*/  ISETP.LT.AND P3, PT, R25, 0x600, !P0 ;  /* 0x000006001900780c */ /* 0x000fe20004761270 */
[----:B0-----:R-:W-:Y:S01]  /*0ee0*/  IMAD R30, R28, -0x180, R25 ;  /* 0xfffffe801c1e7824 */ /* 0x001fe200078e0219 */
[----:B------:R-:W-:Y:S02]  /*0ef0*/  FSEL R18, R18, RZ, P4 ;  /* 0x000000ff12127208 */ /* 0x000fe40002000000 */
[----:B------:R-:W-:Y:S01]  /*0f00*/  FSETP.GEU.AND P4, PT, R10, RZ, PT ;  /* 0x000000ff0a00720b */ /* 0x000fe20003f8e000 */
[----:B------:R-:W-:-:S04]  /*0f10*/  IMAD R25, R30, 0x3c1, R21 ;  /* 0x000003c11e197824 */ /* 0x000fc800078e0215 */
[----:B------:R-:W-:Y:S01]  /*0f20*/  IMAD R25, R28, 0xff440, R25 ;  /* 0x000ff4401c197824 */ /* 0x000fe200078e0219 */
[----:B------:R-:W-:Y:S02]  /*0f30*/  FSEL R28, R10, RZ, P4 ;  /* 0x000000ff0a1c7208 */ /* 0x000fe40002000000 */
[----:B------:R-:W-:-:S04]  /*0f40*/  FSETP.GEU.AND P4, PT, R12, RZ, PT ;  /* 0x000000ff0c00720b */ /* 0x000fc80003f8e000 */
[----:B------:R-:W-:Y:S02]  /*0f50*/  FSEL R30, R12, RZ, P4 ;  /* 0x000000ff0c1e7208 */ /* 0x000fe40002000000 */
[C---:B------:R-:W-:Y:S01]  /*0f60*/  FSETP.GEU.AND P4, PT, R5.reuse, RZ, PT ;  /* 0x000000ff0500720b */ /* 0x040fe20003f8e000 */
[----:B------:R0:W-:Y:S01]  /*0f70*/  STS [R7+0x8], R32 ;  /* 0x0000082007007388 */ /* 0x0001e20000000800 */
[C---:B------:R-:W-:Y:S02]  /*0f80*/  LOP3.LUT R12, R24.reuse, 0x60, RZ, 0xfc, !PT ;  /* 0x00000060180c7812 */ /* 0x040fe400078efcff */
[----:B------:R-:W-:Y:S01]  /*0f90*/  LOP3.LUT R10, R24, 0xa0, RZ, 0xfc, !PT ;  /* 0x000000a0180a7812 */ /* 0x000fe200078efcff */
[----:B------:R1:W-:Y:S01]  /*0fa0*/  STS [R7+0xc], R34 ;  /* 0x00000c2207007388 */ /* 0x0003e20000000800 */
[----:B0-----:R-:W-:Y:S02]  /*0fb0*/  FSEL R32, R5, RZ, P4 ;  /* 0x000000ff05207208 */ /* 0x001fe40002000000 */
[----:B------:R-:W-:Y:S01]  /*0fc0*/  FSETP.GEU.AND P4, PT, R6, RZ, PT ;  /* 0x000000ff0600720b */ /* 0x000fe20003f8e000 */
[----:B------:R0:W-:Y:S01]  /*0fd0*/  STS [R7+0x14], R29 ;  /* 0x0000141d07007388 */ /* 0x0001e20000000800 */
[----:B------:R-:W-:-:S02]  /*0fe0*/  IMAD.HI R27, R10, 0x2aaaaaab, RZ ;  /* 0x2aaaaaab0a1b7827 */ /* 0x000fc400078e02ff */
[----:B-1----:R-:W-:Y:S02]  /*0ff0*/  FSEL R34, R6, RZ, P4 ;  /* 0x000000ff06227208 */ /* 0x002fe40002000000 */
[----:B------:R-:W-:Y:S01]  /*1000*/  FSETP.GEU.AND P4, PT, R4, RZ, PT ;  /* 0x000000ff0400720b */ /* 0x000fe20003f8e000 */
[----:B0-----:R-:W-:Y:S01]  /*1010*/  IMAD.HI R29, R12, 0x2aaaaaab, RZ ;  /* 0x2aaaaaab0c1d7827 */ /* 0x001fe200078e02ff */
[----:B------:R0:W-:Y:S02]  /*1020*/  STS [R7+0x18], R14 ;  /* 0x0000180e07007388 */ /* 0x0001e40000000800 */
[----:B------:R-:W-:Y:S02]  /*1030*/  FSEL R4, R4, RZ, P4 ;  /* 0x000000ff04047208 */ /* 0x000fe40002000000 */
[----:B------:R-:W-:Y:S02]  /*1040*/  FSETP.GEU.AND P4, PT, R2, RZ, PT ;  /* 0x000000ff0200720b */ /* 0x000fe40003f8e000 */
[----:B------:R-:W-:-:S02]  /*1050*/  SHF.R.U32.HI R6, RZ, 0x1f, R29 ;  /* 0x0000001fff067819 */ /* 0x000fc4000001161d */
[----:B0-----:R-:W-:Y:S02]  /*1060*/  SHF.R.U32.HI R14, RZ, 0x1f, R27 ;  /* 0x0000001fff0e7819 */ /* 0x001fe4000001161b */
[----:B------:R-:W-:Y:S02]  /*1070*/  LEA.HI.SX32 R29, R29, R6, 0x1a ;  /* 0x000000061d1d7211 */ /* 0x000fe400078fd2ff */
[----:B------:R-:W-:Y:S02]  /*1080*/  LEA.HI.SX32 R27, R27, R14, 0x1a ;  /* 0x0000000e1b1b7211 */ /* 0x000fe400078fd2ff */
[----:B------:R-:W-:Y:S02]  /*1090*/  FSEL R6, R2, RZ, P4 ;  /* 0x000000ff02067208 */ /* 0x000fe40002000000 */
[----:B------:R-:W-:Y:S02]  /*10a0*/  LOP3.LUT R14, R24, 0x50, RZ, 0xfc, !PT ;  /* 0x00000050180e7812 */ /* 0x000fe400078efcff */
[----:B------:R-:W-:Y:S01]  /*10b0*/  FSETP.GEU.AND P4, PT, R3, RZ, PT ;  /* 0x000000ff0300720b */ /* 0x000fe20003f8e000 */
[----:B------:R0:W-:Y:S02]  /*10c0*/  STS [R7+0x20], R28 ;  /* 0x0000201c07007388 */ /* 0x0001e40000000800 */
[----:B------:R-:W-:-:S02]  /*10d0*/  IMAD.HI R31, R14, 0x2aaaaaab, RZ ;  /* 0x2aaaaaab0e1f7827 */ /* 0x000fc400078e02ff */
[----:B------:R1:W-:Y:S01]  /*10e0*/  STS [R7+0x1c], R18 ;  /* 0x00001c1207007388 */ /* 0x0003e20000000800 */
[----:B0-----:R-:W-:Y:S02]  /*10f0*/  FSEL R28, R3, RZ, P4 ;  /* 0x000000ff031c7208 */ /* 0x001fe40002000000 */
[----:B------:R-:W-:Y:S02]  /*1100*/  FSETP.GEU.AND P4, PT, R16, RZ, PT ;  /* 0x000000ff1000720b */ /* 0x000fe40003f8e000 */
[----:B-1----:R-:W-:Y:S01]  /*1110*/  LOP3.LUT R18, R24, 0x40, RZ, 0xfc, !PT ;  /* 0x0000004018127812 */ /* 0x002fe200078efcff */
[----:B------:R0:W-:Y:S01]  /*1120*/  STS [R7+0x24], R30 ;  /* 0x0000241e07007388 */ /* 0x0001e20000000800 */
[----:B------:R-:W-:-:S03]  /*1130*/  SHF.R.U32.HI R2, RZ, 0x1f, R31 ;  /* 0x0000001fff027819 */ /* 0x000fc6000001161f */
[----:B------:R-:W-:Y:S01]  /*1140*/  IMAD.HI R33, R18, 0x2aaaaaab, RZ ;  /* 0x2aaaaaab12217827 */ /* 0x000fe200078e02ff */
[----:B------:R1:W-:Y:S01]  /*1150*/  STS [R7+0x30], R4 ;  /* 0x0000300407007388 */ /* 0x0003e20000000800 */
[----:B0-----:R-:W-:Y:S02]  /*1160*/  FSEL R30, R16, RZ, P4 ;  /* 0x000000ff101e7208 */ /* 0x001fe40002000000 */
[C---:B------:R-:W-:Y:S02]  /*1170*/  LOP3.LUT R16, R24.reuse, 0x30, RZ, 0xfc, !PT ;  /* 0x0000003018107812 */ /* 0x040fe400078efcff */
[----:B------:R-:W-:Y:S02]  /*1180*/  LEA.HI.SX32 R31, R31, R2, 0x1a ;  /* 0x000000021f1f7211 */ /* 0x000fe400078fd2ff */
[----:B------:R-:W-:Y:S01]  /*1190*/  LOP3.LUT R2, R24, 0x20, RZ, 0xfc, !PT ;  /* 0x0000002018027812 */ /* 0x000fe200078efcff */
[----:B------:R-:W-:Y:S01]  /*11a0*/  IMAD.HI R35, R16, 0x2aaaaaab, RZ ;  /* 0x2aaaaaab10237827 */ /* 0x000fe200078e02ff */
[----:B-1----:R-:W-:-:S03]  /*11b0*/  SHF.R.U32.HI R4, RZ, 0x1f, R33 ;  /* 0x0000001fff047819 */ /* 0x002fc60000011621 */
[----:B------:R-:W-:Y:S01]  /*11c0*/  IMAD.HI R3, R2, 0x2aaaaaab, RZ ;  /* 0x2aaaaaab02037827 */ /* 0x000fe200078e02ff */
[----:B------:R-:W-:Y:S02]  /*11d0*/  LEA.HI.SX32 R33, R33, R4, 0x1a ;  /* 0x0000000421217211 */ /* 0x000fe400078fd2ff */
[----:B------:R-:W-:-:S04]  /*11e0*/  SHF.R.U32.HI R4, RZ, 0x1f, R35 ;  /* 0x0000001fff047819 */ /* 0x000fc80000011623 */
[----:B------:R-:W-:Y:S02]  /*11f0*/  LEA.HI.SX32 R35, R35, R4, 0x1a ;  /* 0x0000000423237211 */ /* 0x000fe400078fd2ff */
[----:B------:R-:W-:-:S04]  /*1200*/  SHF.R.U32.HI R4, RZ, 0x1f, R3 ;  /* 0x0000001fff047819 */ /* 0x000fc80000011603 */
[----:B------:R-:W-:Y:S02]  /*1210*/  LEA.HI.SX32 R3, R3, R4, 0x1a ;  /* 0x0000000403037211 */ /* 0x000fe400078fd2ff */
[----:B------:R-:W-:-:S03]  /*1220*/  ISETP.LT.AND P4, PT, R2, 0x600, !P0 ;  /* 0x000006000200780c */ /* 0x000fc60004781270 */
[----:B------:R-:W-:Y:S01]  /*1230*/  IMAD R4, R3, -0x180, R2 ;  /* 0xfffffe8003047824 */ /* 0x000fe200078e0202 */
[----:B------:R-:W-:-:S03]  /*1240*/  LOP3.LUT R2, R24, 0x10, RZ, 0xfc, !PT ;  /* 0x0000001018027812 */ /* 0x000fc600078efcff */
[----:B------:R-:W-:-:S04]  /*1250*/  IMAD R4, R4, 0x3c1, R21 ;  /* 0x000003c104047824 */ /* 0x000fc800078e0215 */
[----:B------:R-:W-:Y:S02]  /*1260*/  IMAD R37, R3, 0xff440, R4 ;  /* 0x000ff44003257824 */ /* 0x000fe400078e0204 */
[----:B------:R-:W-:-:S05]  /*1270*/  IMAD.HI R3, R2, 0x2aaaaaab, RZ ;  /* 0x2aaaaaab02037827 */ /* 0x000fca00078e02ff */
[----:B------:R-:W-:-:S04]  /*1280*/  SHF.R.U32.HI R4, RZ, 0x1f, R3 ;  /* 0x0000001fff047819 */ /* 0x000fc80000011603 */
[----:B------:R-:W-:Y:S02]  /*1290*/  LEA.HI.SX32 R3, R3, R4, 0x1a ;  /* 0x0000000403037211 */ /* 0x000fe400078fd2ff */
[----:B------:R-:W-:-:S03]  /*12a0*/  ISETP.LT.AND P5, PT, R2, 0x600, !P0 ;  /* 0x000006000200780c */ /* 0x000fc600047a1270 */
[C---:B------:R-:W-:Y:S02]  /*12b0*/  IMAD R4, R3.reuse, -0x180, R2 ;  /* 0xfffffe8003047824 */ /* 0x040fe400078e0202 */
[----:B------:R-:W-:Y:S01]  /*12c0*/  IMAD.HI R2, R24, 0x2aaaaaab, RZ ;  /* 0x2aaaaaab18027827 */ /* 0x000fe200078e02ff */
[----:B------:R-:W-:Y:S03]  /*12d0*/  STS [R7+0x10], R36 ;  /* 0x0000102407007388 */ /* 0x000fe60000000800 */
[----:B------:R-:W-:Y:S01]  /*12e0*/  IMAD R4, R4, 0x3c1, R21 ;  /* 0x000003c104047824 */ /* 0x000fe200078e0215 */
[----:B------:R-:W-:Y:S04]  /*12f0*/  STS [R7+0x28], R32 ;  /* 0x0000282007007388 */ /* 0x000fe80000000800 */
[----:B------:R-:W-:Y:S04]  /*1300*/  STS [R7+0x2c], R34 ;  /* 0x00002c2207007388 */ /* 0x000fe80000000800 */
[----:B------:R-:W-:Y:S04]  /*1310*/  STS [R7+0x34], R6 ;  /* 0x0000340607007388 */ /* 0x000fe80000000800 */
[----:B------:R-:W-:Y:S04]  /*1320*/  STS [R7+0x38], R28 ;  /* 0x0000381c07007388 */ /* 0x000fe80000000800 */
[----:B------:R0:W-:Y:S02]  /*1330*/  STS [R7+0x3c], R30 ;  /* 0x00003c1e07007388 */ /* 0x0001e40000000800 */
[----:B0-----:R-:W-:Y:S01]  /*1340*/  IMAD R7, R3, 0xff440, R4 ;  /* 0x000ff44003077824 */ /* 0x001fe200078e0204 */
[----:B------:R-:W-:-:S04]  /*1350*/  SHF.R.U32.HI R3, RZ, 0x1f, R2 ;  /* 0x0000001fff037819 */ /* 0x000fc80000011602 */
[----:B------:R-:W-:-:S05]  /*1360*/  LEA.HI.SX32 R3, R2, R3, 0x1a ;  /* 0x0000000302037211 */ /* 0x000fca00078fd2ff */
[----:B------:R-:W-:-:S04]  /*1370*/  IMAD R2, R3, -0x180, R24 ;  /* 0xfffffe8003027824 */ /* 0x000fc800078e0218 */
[----:B------:R-:W-:-:S04]  /*1380*/  IMAD R2, R2, 0x3c1, R21 ;  /* 0x000003c102027824 */ /* 0x000fc800078e0215 */
[----:B------:R-:W-:Y:S02]  /*1390*/  IMAD R5, R3, 0xff440, R2 ;  /* 0x000ff44003057824 */ /* 0x000fe400078e0202 */
[----:B------:R-:W0:Y:S02]  /*13a0*/  S2R R2, SR_TID.X ;  /* 0x0000000000027919 */ /* 0x000e240000002100 */
[----:B0-----:R-:W-:-:S04]  /*13b0*/  SHF.R.U32.HI R2, RZ, 0x2, R2 ;  /* 0x00000002ff027819 */ /* 0x001fc80000011602 */
[----:B------:R-:W-:-:S05]  /*13c0*/  LOP3.LUT R3, R2, 0x3c, RZ, 0xc0, !PT ;  /* 0x0000003c02037812 */ /* 0x000fca00078ec0ff */
[----:B------:R-:W-:Y:S01]  /*13d0*/  IMAD.IADD R28, R20, 0x1, R3 ;  /* 0x00000001141c7824 */ /* 0x000fe200078e0203 */
[----:B------:R-:W-:Y:S08]  /*13e0*/  BAR.SYNC.DEFER_BLOCKING 0x0 ;  /* 0x0000000000007b1d */ /* 0x000ff00000010000 */
[----:B------:R-:W0:Y:S01]  /*13f0*/  LDC.64 R2, c[0x0][0x238] ;  /* 0x00008e00ff027b82 */ /* 0x000e220000000a00 */
[----:B------:R-:W1:Y:S01]  /*1400*/  LDS R28, [R28] ;  /* 0x000000001c1c7984 */ /* 0x000e620000000800 */
[----:B------:R-:W-:-:S02]  /*1410*/  ISETP.LT.AND P6, PT, R24, 0x600, !P0 ;  /* 0x000006001800780c */ /* 0x000fc400047c1270 */
[----:B------:R-:W-:-:S04]  /*1420*/  LOP3.LUT R6, R23, 0x100, RZ, 0xfc, !PT ;  /* 0x0000010017067812 */ /* 0x000fc800078efcff */
[----:B------:R-:W-:Y:S01]  /*1430*/  SHF.R.U32.HI R6, RZ, 0x2, R6 ;  /* 0x00000002ff067819 */ /* 0x000fe20000011606 */
[----:B0-----:R-:W-:-:S03]  /*1440*/  IMAD.WIDE R4, R5, 0x4, R2 ;  /* 0x0000000405047825 */ /* 0x001fc600078e0202 */
[----:B------:R-:W-:-:S03]  /*1450*/  LOP3.LUT R6, R6, 0x7c, RZ, 0xc0, !PT ;  /* 0x0000007c06067812 */ /* 0x000fc600078ec0ff */
[----:B-1----:R-:W-:Y:S01]  /*1460*/  @P6 STG.E desc[UR6][R4.64], R28 ;  /* 0x0000001c04006986 */ /* 0x002fe2000c101906 */
[----:B------:R-:W-:Y:S01]  /*1470*/  ISETP.NE.AND P6, PT, R26, RZ, PT ;  /* 0x000000ff1a00720c */ /* 0x000fe20003fc5270 */
[----:B------:R-:W-:-:S06]  /*1480*/  IMAD.IADD R26, R20, 0x1, R6 ;  /* 0x00000001141a7824 */ /* 0x000fcc00078e0206 */
[----:B------:R-:W0:Y:S01]  /*1490*/  LDS R26, [R26+0x400] ;  /* 0x000400001a1a7984 */ /* 0x000e220000000800 */
[----:B------:R-:W-:-:S05]  /*14a0*/  IMAD.WIDE R6, R7, 0x4, R2 ;  /* 0x0000000407067825 */ /* 0x000fca00078e0202 */
[----:B0-----:R0:W-:Y:S01]  /*14b0*/  @P5 STG.E desc[UR6][R6.64], R26 ;  /* 0x0000001a06005986 */ /* 0x0011e2000c101906 */
[----:B------:R-:W-:Y:S02]  /*14c0*/  ISETP.NE.AND P5, PT, R22, RZ, PT ;  /* 0x000000ff1600720c */ /* 0x000fe40003fa5270 */
[----:B------:R-:W-:-:S04]  /*14d0*/  LOP3.LUT R22, R23, 0x200, RZ, 0xfc, !PT ;  /* 0x0000020017167812 */ /* 0x000fc800078efcff */
[----:B------:R-:W-:-:S04]  /*14e0*/  SHF.R.U32.HI R22, RZ, 0x2, R22 ;  /* 0x00000002ff167819 */ /* 0x000fc80000011616 */
[----:B------:R-:W-:-:S05]  /*14f0*/  LOP3.LUT R22, R22, 0xbc, RZ, 0xc0, !PT ;  /* 0x000000bc16167812 */ /* 0x000fca00078ec0ff */
[----:B------:R-:W-:-:S06]  /*1500*/  IMAD.IADD R22, R20, 0x1, R22 ;  /* 0x0000000114167824 */ /* 0x000fcc00078e0216 */
[----:B------:R-:W1:Y:S01]  /*1510*/  LDS R22, [R22+0x800] ;  /* 0x0008000016167984 */ /* 0x000e620000000800 */
[----:B------:R-:W-:Y:S01]  /*1520*/  IMAD.WIDE R4, R37, 0x4, R2 ;  /* 0x0000000425047825 */ /* 0x000fe200078e0202 */
[----:B0-----:R-:W-:-:S04]  /*1530*/  LOP3.LUT R6, R23, 0x300, RZ, 0xfc, !PT ;  /* 0x0000030017067812 */ /* 0x001fc800078efcff */
[----:B------:R-:W-:Y:S01]  /*1540*/  SHF.R.U32.HI R6, RZ, 0x2, R6 ;  /* 0x00000002ff067819 */ /* 0x000fe20000011606 */
[----:B-1----:R0:W-:Y:S01]  /*1550*/  @P4 STG.E desc[UR6][R4.64], R22 ;  /* 0x0000001604004986 */ /* 0x0021e2000c101906 */
[----:B------:R-:W-:Y:S01]  /*1560*/  ISETP.LT.AND P4, PT, R16, 0x600, !P0 ;  /* 0x000006001000780c */ /* 0x000fe20004781270 */
[----:B------:R-:W-:-:S04]  /*1570*/  IMAD R16, R35, -0x180, R16 ;  /* 0xfffffe8023107824 */ /* 0x000fc800078e0210 */
[----:B------:R-:W-:-:S04]  /*1580*/  IMAD R16, R16, 0x3c1, R21 ;  /* 0x000003c110107824 */ /* 0x000fc800078e0215 */
[----:B------:R-:W-:Y:S01]  /*1590*/  IMAD R7, R35, 0xff440, R16 ;  /* 0x000ff44023077824 */ /* 0x000fe200078e0210 */
        /* <DEDUP_REMOVED lines=34> */
[----:B------:R-:W-:-:S05]  /*17c0*/  IMAD.IADD R12, R20, 0x1, R29 ;  /* 0x00000001140c7824 */ /* 0x000fca00078e021d */
[----:B------:R1:W2:Y:S01]  /*17d0*/  LDS R33, [R12+0x1800] ;  /* 0x001800000c217984 */ /* 0x0002a20000000800 */
[C---:B------:R-:W-:Y:S02]  /*17e0*/  LOP3.LUT R4, R23.reuse, 0x700, RZ, 0xfc, !PT ;  /* 0x0000070017047812 */ /* 0x040fe400078efcff */
[----:B0-----:R-:W-:Y:S02]  /*17f0*/  LOP3.LUT R6, R23, 0x800, RZ, 0xfc, !PT ;  /* 0x0000080017067812 */ /* 0x001fe400078efcff */
[----:B------:R-:W-:Y:S02]  /*1800*/  SHF.R.U32.HI R4, RZ, 0x2, R4 ;  /* 0x00000002ff047819 */ /* 0x000fe40000011604 */
[----:B------:R-:W-:Y:S02]  /*1810*/  SHF.R.U32.HI R6, RZ, 0x2, R6 ;  /* 0x00000002ff067819 */ /* 0x000fe40000011606 */
[----:B------:R-:W-:Y:S02]  /*1820*/  LOP3.LUT R7, R4, 0x1fc, RZ, 0xc0, !PT ;  /* 0x000001fc04077812 */ /* 0x000fe400078ec0ff */
[----:B------:R-:W-:-:S03]  /*1830*/  LOP3.LUT R31, R6, 0x23c, RZ, 0xc0, !PT ;  /* 0x0000023c061f7812 */ /* 0x000fc600078ec0ff */
[C---:B------:R-:W-:Y:S02]  /*1840*/  IMAD.IADD R7, R20.reuse, 0x1, R7 ;  /* 0x0000000114077824 */ /* 0x040fe400078e0207 */
[----:B------:R-:W-:Y:S01]  /*1850*/  IMAD.IADD R31, R20, 0x1, R31 ;  /* 0x00000001141f7824 */ /* 0x000fe200078e021f */
[----:B------:R-:W-:Y:S02]  /*1860*/  LOP3.LUT R6, R23, 0x900, RZ, 0xfc, !PT ;  /* 0x0000090017067812 */ /* 0x000fe400078efcff */
[----:B------:R0:W3:Y:S01]  /*1870*/  LDS R29, [R7+0x1c00] ;  /* 0x001c0000071d7984 */ /* 0x0000e20000000800 */
[----:B------:R-:W-:-:S03]  /*1880*/  IMAD.WIDE R4, R5, 0x4, R2 ;  /* 0x0000000405047825 */ /* 0x000fc600078e0202 */
[----:B------:R-:W4:Y:S01]  /*1890*/  LDS R31, [R31+0x2000] ;  /* 0x002000001f1f7984 */ /* 0x000f220000000800 */
[C---:B-1----:R-:W-:Y:S02]  /*18a0*/  LOP3.LUT R12, R23.reuse, 0xa00, RZ, 0xfc, !PT ;  /* 0x00000a00170c7812 */ /* 0x042fe400078efcff */
[----:B------:R-:W-:Y:S02]  /*18b0*/  SHF.R.U32.HI R6, RZ, 0x2, R6 ;  /* 0x00000002ff067819 */ /* 0x000fe40000011606 */
[C---:B------:R-:W-:Y:S02]  /*18c0*/  LOP3.LUT R14, R23.reuse, 0xb00, RZ, 0xfc, !PT ;  /* 0x00000b00170e7812 */ /* 0x040fe400078efcff */
[C---:B------:R-:W-:Y:S02]  /*18d0*/  LOP3.LUT R16, R23.reuse, 0xc00, RZ, 0xfc, !PT ;  /* 0x00000c0017107812 */ /* 0x040fe400078efcff */
[----:B------:R-:W-:Y:S02]  /*18e0*/  LOP3.LUT R18, R23, 0xd00, RZ, 0xfc, !PT ;  /* 0x00000d0017127812 */ /* 0x000fe400078efcff */
[----:B------:R-:W-:-:S02]  /*18f0*/  SHF.R.U32.HI R12, RZ, 0x2, R12 ;  /* 0x00000002ff0c7819 */ /* 0x000fc4000001160c */
[----:B------:R-:W-:Y:S01]  /*1900*/  SHF.R.U32.HI R14, RZ, 0x2, R14 ;  /* 0x00000002ff0e7819 */ /* 0x000fe2000001160e */
[----:B--2---:R1:W-:Y:S01]  /*1910*/  @P4 STG.E desc[UR6][R4.64], R33 ;  /* 0x0000002104004986 */ /* 0x0043e2000c101906 */
[----:B------:R-:W-:Y:S02]  /*1920*/  SHF.R.U32.HI R16, RZ, 0x2, R16 ;  /* 0x00000002ff107819 */ /* 0x000fe40000011610 */
[----:B------:R-:W-:Y:S02]  /*1930*/  SHF.R.U32.HI R18, RZ, 0x2, R18 ;  /* 0x00000002ff127819 */ /* 0x000fe40000011612 */
[----:B0-----:R-:W-:Y:S02]  /*1940*/  LOP3.LUT R7, R12, 0x2bc, RZ, 0xc0, !PT ;  /* 0x000002bc0c077812 */ /* 0x001fe400078ec0ff */
[----:B-1----:R-:W-:Y:S02]  /*1950*/  LOP3.LUT R4, R23, 0xe00, RZ, 0xfc, !PT ;  /* 0x00000e0017047812 */ /* 0x002fe400078efcff */
[----:B------:R-:W-:-:S02]  /*1960*/  LOP3.LUT R5, R6, 0x27c, RZ, 0xc0, !PT ;  /* 0x0000027c06057812 */ /* 0x000fc400078ec0ff */
[----:B------:R-:W-:Y:S02]  /*1970*/  SHF.R.U32.HI R4, RZ, 0x2, R4 ;  /* 0x00000002ff047819 */ /* 0x000fe40000011604 */
[----:B------:R-:W-:Y:S01]  /*1980*/  LOP3.LUT R33, R14, 0x2fc, RZ, 0xc0, !PT ;  /* 0x000002fc0e217812 */ /* 0x000fe200078ec0ff */
[----:B------:R-:W-:Y:S01]  /*1990*/  IMAD.IADD R26, R20, 0x1, R5 ;  /* 0x00000001141a7824 */ /* 0x000fe200078e0205 */
[----:B------:R-:W-:Y:S02]  /*19a0*/  LOP3.LUT R5, R16, 0x33c, RZ, 0xc0, !PT ;  /* 0x0000033c10057812 */ /* 0x000fe400078ec0ff */
[----:B------:R-:W-:Y:S01]  /*19b0*/  LOP3.LUT R35, R18, 0x37c, RZ, 0xc0, !PT ;  /* 0x0000037c12237812 */ /* 0x000fe200078ec0ff */
[----:B------:R-:W-:Y:S01]  /*19c0*/  IMAD.IADD R22, R20, 0x1, R7 ;  /* 0x0000000114167824 */ /* 0x000fe200078e0207 */
[----:B------:R-:W-:Y:S01]  /*19d0*/  LOP3.LUT R37, R4, 0x3bc, RZ, 0xc0, !PT ;  /* 0x000003bc04257812 */ /* 0x000fe200078ec0ff */
[C---:B------:R-:W-:Y:S01]  /*19e0*/  IMAD.IADD R18, R20.reuse, 0x1, R33 ;  /* 0x0000000114127824 */ /* 0x040fe200078e0221 */
[----:B------:R-:W0:Y:S01]  /*19f0*/  LDS R26, [R26+0x2400] ;  /* 0x002400001a1a7984 */ /* 0x000e220000000800 */
[----:B------:R-:W-:-:S02]  /*1a00*/  IMAD.IADD R16, R20, 0x1, R5 ;  /* 0x0000000114107824 */ /* 0x000fc400078e0205 */
[C---:B------:R-:W-:Y:S01]  /*1a10*/  IMAD.IADD R14, R20.reuse, 0x1, R35 ;  /* 0x00000001140e7824 */ /* 0x040fe200078e0223 */
[----:B------:R-:W1:Y:S01]  /*1a20*/  LDS R22, [R22+0x2800] ;  /* 0x0028000016167984 */ /* 0x000e620000000800 */
[----:B------:R-:W-:-:S03]  /*1a30*/  IMAD.IADD R12, R20, 0x1, R37 ;  /* 0x00000001140c7824 */ /* 0x000fc600078e0225 */
[----:B------:R-:W2:Y:S04]  /*1a40*/  LDS R18, [R18+0x2c00] ;  /* 0x002c000012127984 */ /* 0x000ea80000000800 */
[----:B------:R-:W5:Y:S04]  /*1a50*/  LDS R16, [R16+0x3000] ;  /* 0x0030000010107984 */ /* 0x000f680000000800 */
[----:B------:R-:W0:Y:S04]  /*1a60*/  LDS R14, [R14+0x3400] ;  /* 0x003400000e0e7984 */ /* 0x000e280000000800 */
[----:B------:R-:W1:Y:S01]  /*1a70*/  LDS R12, [R12+0x3800] ;  /* 0x003800000c0c7984 */ /* 0x000e620000000800 */
[----:B------:R-:W-:-:S04]  /*1a80*/  IMAD.WIDE R4, R25, 0x4, R2 ;  /* 0x0000000419047825 */ /* 0x000fc800078e0202 */
[----:B------:R-:W-:Y:S01]  /*1a90*/  IMAD.WIDE R6, R15, 0x4, R2 ;  /* 0x000000040f067825 */ /* 0x000fe200078e0202 */
[----:B---3--:R3:W-:Y:S04]  /*1aa0*/  @P3 STG.E desc[UR6][R4.64], R29 ;  /* 0x0000001d04003986 */ /* 0x0087e8000c101906 */
[----:B----4-:R4:W-:Y:S01]  /*1ab0*/  @P2 STG.E desc[UR6][R6.64], R31 ;  /* 0x0000001f06002986 */ /* 0x0109e2000c101906 */
[----:B------:R-:W-:Y:S01]  /*1ac0*/  ISETP.LT.AND P2, PT, R0, 0x600, !P0 ;  /* 0x000006000000780c */ /* 0x000fe20004741270 */
[----:B------:R-:W-:Y:S01]  /*1ad0*/  IMAD R0, R17, -0x180, R0 ;  /* 0xfffffe8011007824 */ /* 0x000fe200078e0200 */
[----:B------:R-:W-:Y:S01]  /*1ae0*/  ISETP.LT.AND P4, PT, R10, 0x600, !P0 ;  /* 0x000006000a00780c */ /* 0x000fe20004781270 */
[----:B------:R-:W-:Y:S01]  /*1af0*/  IMAD R10, R27, -0x180, R10 ;  /* 0xfffffe801b0a7824 */ /* 0x000fe200078e020a */
[----:B------:R-:W-:Y:S01]  /*1b00*/  ISETP.LT.AND P3, PT, R8, 0x600, !P0 ;  /* 0x000006000800780c */ /* 0x000fe20004761270 */
[----:B------:R-:W-:-:S02]  /*1b10*/  IMAD R0, R0, 0x3c1, R21 ;  /* 0x000003c100007824 */ /* 0x000fc400078e0215 */
[----:B------:R-:W-:Y:S02]  /*1b20*/  IMAD R8, R19, -0x180, R8 ;  /* 0xfffffe8013087824 */ /* 0x000fe400078e0208 */
[--C-:B------:R-:W-:Y:S02]  /*1b30*/  IMAD R10, R10, 0x3c1, R21.reuse ;  /* 0x000003c10a0a7824 */ /* 0x100fe400078e0215 */
[----:B---3--:R-:W-:Y:S01]  /*1b40*/  IMAD R29, R17, 0xff440, R0 ;  /* 0x000ff440111d7824 */ /* 0x008fe200078e0200 */
[----:B------:R-:W-:Y:S01]  /*1b50*/  LOP3.LUT R0, R24, 0xf0, RZ, 0xfc, !PT ;  /* 0x000000f018007812 */ /* 0x000fe200078efcff */
[----:B------:R-:W-:Y:S02]  /*1b60*/  IMAD R8, R8, 0x3c1, R21 ;  /* 0x000003c108087824 */ /* 0x000fe400078e0215 */
[----:B----4-:R-:W-:Y:S01]  /*1b70*/  IMAD R7, R27, 0xff440, R10 ;  /* 0x000ff4401b077824 */ /* 0x010fe200078e020a */
[----:B------:R-:W-:Y:S01]  /*1b80*/  ISETP.LT.AND P0, PT, R0, 0x600, !P0 ;  /* 0x000006000000780c */ /* 0x000fe20004701270 */
[----:B------:R-:W-:Y:S01]  /*1b90*/  IMAD R25, R19, 0xff440, R8 ;  /* 0x000ff44013197824 */ /* 0x000fe200078e0208 */
[----:B------:R-:W-:Y:S01]  /*1ba0*/  LOP3.LUT R23, R23, 0xf00, RZ, 0xfc, !PT ;  /* 0x00000f0017177812 */ /* 0x000fe200078efcff */
[----:B------:R-:W-:-:S04]  /*1bb0*/  IMAD.WIDE R4, R13, 0x4, R2 ;  /* 0x000000040d047825 */ /* 0x000fc800078e0202 */
[----:B------:R-:W-:Y:S01]  /*1bc0*/  IMAD.WIDE R6, R7, 0x4, R2 ;  /* 0x0000000407067825 */ /* 0x000fe200078e0202 */
[----:B------:R-:W-:-:S03]  /*1bd0*/  SHF.R.U32.HI R23, RZ, 0x2, R23 ;  /* 0x00000002ff177819 */ /* 0x000fc60000011617 */
[--C-:B------:R-:W-:Y:S01]  /*1be0*/  IMAD.WIDE R24, R25, 0x4, R2.reuse ;  /* 0x0000000419187825 */ /* 0x100fe200078e0202 */
[----:B0-----:R0:W-:Y:S03]  /*1bf0*/  @P1 STG.E desc[UR6][R4.64], R26 ;  /* 0x0000001a04001986 */ /* 0x0011e6000c101906 */
[--C-:B------:R-:W-:Y:S01]  /*1c00*/  IMAD.WIDE R28, R29, 0x4, R2.reuse ;  /* 0x000000041d1c7825 */ /* 0x100fe200078e0202 */
[----:B-1----:R0:W-:Y:S03]  /*1c10*/  @P4 STG.E desc[UR6][R6.64], R22 ;  /* 0x0000001606004986 */ /* 0x0021e6000c101906 */
[--C-:B------:R-:W-:Y:S01]  /*1c20*/  IMAD.WIDE R10, R11, 0x4, R2.reuse ;  /* 0x000000040b0a7825 */ /* 0x100fe200078e0202 */
[----:B--2---:R0:W-:Y:S03]  /*1c30*/  @P3 STG.E desc[UR6][R24.64], R18 ;  /* 0x0000001218003986 */ /* 0x0041e6000c101906 */
[----:B------:R-:W-:Y:S01]  /*1c40*/  IMAD.WIDE R8, R9, 0x4, R2 ;  /* 0x0000000409087825 */ /* 0x000fe200078e0202 */
[----:B------:R-:W-:Y:S01]  /*1c50*/  LOP3.LUT R23, R23, 0x3fc, RZ, 0xc0, !PT ;  /* 0x000003fc17177812 */ /* 0x000fe200078ec0ff */
[----:B-----5:R0:W-:Y:S04]  /*1c60*/  @P2 STG.E desc[UR6][R28.64], R16 ;  /* 0x000000101c002986 */ /* 0x0201e8000c101906 */
[----:B------:R0:W-:Y:S01]  /*1c70*/  @P5 STG.E desc[UR6][R10.64], R14 ;  /* 0x0000000e0a005986 */ /* 0x0001e2000c101906 */
[----:B------:R-:W-:-:S03]  /*1c80*/  IMAD.IADD R20, R20, 0x1, R23 ;  /* 0x0000000114147824 */ /* 0x000fc600078e0217 */
[----:B------:R0:W-:Y:S02]  /*1c90*/  @P6 STG.E desc[UR6][R8.64], R12 ;  /* 0x0000000c08006986 */ /* 0x0001e4000c101906 */
[----:B0-----:R-:W-:Y:S05]  /*1ca0*/  @!P0 EXIT ;  /* 0x000000000000894d */ /* 0x001fea0003800000 */
[----:B0-----:R-:W0:Y:S01]  /*1cb0*/  LDS R7, [R20+0x3c00] ;  /* 0x003c000014077984 */ /* 0x001e220000000800 */
[----:B------:R-:W-:-:S05]  /*1cc0*/  IMAD.HI R4, R0, 0x2aaaaaab, RZ ;  /* 0x2aaaaaab00047827 */ /* 0x000fca00078e02ff */
[----:B------:R-:W-:-:S04]  /*1cd0*/  SHF.R.U32.HI R5, RZ, 0x1f, R4 ;  /* 0x0000001fff057819 */ /* 0x000fc80000011604 */
[----:B------:R-:W-:-:S05]  /*1ce0*/  LEA.HI.SX32 R5, R4, R5, 0x1a ;  /* 0x0000000504057211 */ /* 0x000fca00078fd2ff */
[----:B------:R-:W-:-:S04]  /*1cf0*/  IMAD R0, R5, -0x180, R0 ;  /* 0xfffffe8005007824 */ /* 0x000fc800078e0200 */
[----:B------:R-:W-:-:S04]  /*1d00*/  IMAD R0, R0, 0x3c1, R21 ;  /* 0x000003c100007824 */ /* 0x000fc800078e0215 */
[----:B------:R-:W-:-:S04]  /*1d10*/  IMAD R5, R5, 0xff440, R0 ;  /* 0x000ff44005057824 */ /* 0x000fc800078e0200 */
[----:B------:R-:W-:-:S05]  /*1d20*/  IMAD.WIDE R2, R5, 0x4, R2 ;  /* 0x0000000405027825 */ /* 0x000fca00078e0202 */
[----:B0-----:R-:W-:Y:S01]  /*1d30*/  STG.E desc[UR6][R2.64], R7 ;  /* 0x0000000702007986 */ /* 0x001fe2000c101906 */
[----:B------:R-:W-:Y:S05]  /*1d40*/  EXIT ;  /* 0x000000000000794d */ /* 0x000fea0003800000 */
.L_x_0:
[----:B------:R-:W-:-:S00]  /*1d50*/  BRA `(.L_x_0) ;  /* 0xfffffffc00fc7947 */ /* 0x000fc0000383ffff */
[----:B------:R-:W-:-:S00]  /*1d60*/  NOP ;  /* 0x0000000000007918 */ /* 0x000fc00000000000 */
        /* <DEDUP_REMOVED lines=9> */
.L_x_1:


//--------------------- .nv.global.init           --------------------------
	.section	.nv.global.init,"aw",@progbits
.nv.global.init:
	.type		_$_str,@object
	.size		_$_str,(_$_str_$_2 - _$_str)
_$_str:
        /*0000*/ 	.byte	0x5f, 0x5f, 0x43, 0x55, 0x44, 0x41, 0x5f, 0x46, 0x54, 0x5a, 0x00
	.type		_$_str_$_2,@object
	.size		_$_str_$_2,(.L_1 - _$_str_$_2)
_$_str_$_2:
        /*000b*/ 	.byte	0x5f, 0x5f, 0x43, 0x55, 0x44, 0x41, 0x5f, 0x50, 0x52, 0x45, 0x43, 0x5f, 0x53, 0x51, 0x52, 0x54
        /*001b*/ 	.byte	0x00
.L_1:


//--------------------- .nv.shared.triton_poi_fused__native_batch_norm_legit_no_training_relu_6 --------------------------
	.section	.nv.shared.triton_poi_fused__native_batch_norm_legit_no_training_relu_6,"aw",@nobits
	.sectionflags	@""
	.align	16
	.zero		1024


//--------------------- .nv.constant0.triton_poi_fused__native_batch_norm_legit_no_training_relu_6 --------------------------
	.section	.nv.constant0.triton_poi_fused__native_batch_norm_legit_no_training_relu_6,"a",@progbits
	.sectionflags	@""
	.align	4
.nv.constant0.triton_poi_fused__native_batch_norm_legit_no_training_relu_6:
	.zero		584
